//
// Generated by NVIDIA NVVM Compiler
//
// Compiler Build ID: CL-36424714
// Cuda compilation tools, release 13.0, V13.0.88
// Based on NVVM 20.0.0
//

.version 9.0
.target sm_100
.address_size 64

	// .globl	_Z8checkIdxv
.extern .func  (.param .b32 func_retval0) vprintf
(
	.param .b64 vprintf_param_0,
	.param .b64 vprintf_param_1
)
;
.global .align 1 .b8 $str[84] = {116, 104, 114, 101, 97, 100, 73, 100, 120, 58, 32, 40, 37, 100, 44, 37, 100, 44, 37, 100, 41, 32, 98, 108, 111, 99, 107, 73, 100, 120, 58, 32, 40, 37, 100, 44, 37, 100, 44, 37, 100, 41, 32, 98, 108, 111, 99, 107, 68, 105, 109, 58, 32, 40, 37, 100, 44, 37, 100, 44, 37, 100, 41, 32, 103, 114, 105, 100, 68, 105, 109, 58, 40, 37, 100, 44, 37, 100, 44, 37, 100, 41, 10};

.visible .entry _Z8checkIdxv()
{
	.local .align 16 .b8 	__local_depot0[48];
	.reg .b64 	%SP;
	.reg .b64 	%SPL;
	.reg .b32 	%r<15>;
	.reg .b64 	%rd<5>;

	mov.u64 	%SPL, __local_depot0;
	cvta.local.u64 	%SP, %SPL;
	add.u64 	%rd1, %SP, 0;
	add.u64 	%rd2, %SPL, 0;
	mov.u32 	%r1, %tid.x;
	mov.u32 	%r2, %tid.y;
	mov.u32 	%r3, %tid.z;
	mov.u32 	%r4, %ctaid.x;
	mov.u32 	%r5, %ctaid.y;
	mov.u32 	%r6, %ctaid.z;
	mov.u32 	%r7, %ntid.x;
	mov.u32 	%r8, %ntid.y;
	mov.u32 	%r9, %ntid.z;
	mov.u32 	%r10, %nctaid.x;
	mov.u32 	%r11, %nctaid.y;
	mov.u32 	%r12, %nctaid.z;
	st.local.v4.u32 	[%rd2], {%r1, %r2, %r3, %r4};
	st.local.v4.u32 	[%rd2+16], {%r5, %r6, %r7, %r8};
	st.local.v4.u32 	[%rd2+32], {%r9, %r10, %r11, %r12};
	mov.u64 	%rd3, $str;
	cvta.global.u64 	%rd4, %rd3;
	{ // callseq 0, 0
	.param .b64 param0;
	st.param.b64 	[param0], %rd4;
	.param .b64 param1;
	st.param.b64 	[param1], %rd1;
	.param .b32 retval0;
	call.uni (retval0), 
	vprintf, 
	(
	param0, 
	param1
	);
	ld.param.b32 	%r13, [retval0];
	} // callseq 0
	ret;

}


// ===== COMPILED SASS (sm_100) =====

	.target	sm_100

	.elftype	@"ET_EXEC"


//--------------------- .note.nv.tkinfo           --------------------------
	.section	.note.nv.tkinfo,"",@"SHT_NOTE"
	.sectionflags	@"SHF_NOTE_NV_TKINFO"
	.tkinfo
        /*0018*/ 	.word	0x00000002
        /*0030*/ 	.string	""
        /*0030*/ 	.string	"ptxas"
        /*0030*/ 	.string	"Cuda compilation tools, release 13.0, V13.0.88"
        /*0030*/ 	.string	"Build cuda_13.0.r13.0/compiler.36424714_0"
        /*0030*/ 	.string	"-arch sm_100 -m 64 "



//--------------------- .note.nv.cuinfo           --------------------------
	.section	.note.nv.cuinfo,"",@"SHT_NOTE"
	.sectionflags	@"SHF_NOTE_NV_CUINFO"
        /*0018*/ 	.short	0x0002
        /*001a*/ 	.short	0x0064
        /*001c*/ 	.short	0x0082
	.zero		2


//--------------------- .nv.info                  --------------------------
	.section	.nv.info,"",@"SHT_CUDA_INFO"
	.align	4


	//----- nvinfo : EIATTR_REGCOUNT
	.align		4
        /*0000*/ 	.byte	0x04, 0x2f
        /*0002*/ 	.short	(.L_2 - .L_1)
	.align		4
.L_1:
        /*0004*/ 	.word	index@(_Z8checkIdxv)
        /*0008*/ 	.word	0x00000018


	//----- nvinfo : EIATTR_FRAME_SIZE
	.align		4
.L_2:
        /*000c*/ 	.byte	0x04, 0x11
        /*000e*/ 	.short	(.L_4 - .L_3)
	.align		4
.L_3:
        /*0010*/ 	.word	index@(_Z8checkIdxv)
        /*0014*/ 	.word	0x00000030


	//----- nvinfo : EIATTR_MIN_STACK_SIZE
	.align		4
.L_4:
        /*0018*/ 	.byte	0x04, 0x12
        /*001a*/ 	.short	(.L_6 - .L_5)
	.align		4
.L_5:
        /*001c*/ 	.word	index@(_Z8checkIdxv)
        /*0020*/ 	.word	0x00000030
.L_6:


//--------------------- .nv.compat                --------------------------
	.section	.nv.compat,"",@"SHT_CUDA_COMPAT_INFO"
	.align	4
        /*0000*/ 	.byte	0x02, 0x09, 0x00, 0x00, 0x02, 0x02, 0x01, 0x00, 0x02, 0x05, 0x05, 0x00, 0x03, 0x07, 0x01, 0x01
        /*0010*/ 	.byte	0x02, 0x03, 0x00, 0x00, 0x02, 0x06, 0x01, 0x00, 0x04, 0x0b, 0x08, 0x00, 0x09, 0x00, 0x00, 0x00
        /*0020*/ 	.byte	0x00, 0x00, 0x00, 0x00


//--------------------- .nv.info._Z8checkIdxv     --------------------------
	.section	.nv.info._Z8checkIdxv,"",@"SHT_CUDA_INFO"
	.sectionflags	@""
	.align	4


	//----- nvinfo : EIATTR_CUDA_API_VERSION
	.align		4
        /*0000*/ 	.byte	0x04, 0x37
        /*0002*/ 	.short	(.L_8 - .L_7)
.L_7:
        /*0004*/ 	.word	0x00000082


	//----- nvinfo : EIATTR_SPARSE_MMA_MASK
	.align		4
.L_8:
        /*0008*/ 	.byte	0x03, 0x50
        /*000a*/ 	.short	0x0000


	//----- nvinfo : EIATTR_MAXREG_COUNT
	.align		4
        /*000c*/ 	.byte	0x03, 0x1b
        /*000e*/ 	.short	0x00ff


	//----- nvinfo : EIATTR_EXTERNS
	.align		4
        /*0010*/ 	.byte	0x04, 0x0f
        /*0012*/ 	.short	(.L_10 - .L_9)


	//   ....[0]....
	.align		4
.L_9:
        /*0014*/ 	.word	index@(vprintf)


	//----- nvinfo : EIATTR_MERCURY_ISA_VERSION
	.align		4
.L_10:
        /*0018*/ 	.byte	0x03, 0x5f
        /*001a*/ 	.short	0x0101


	//----- nvinfo : EIATTR_VRC_CTA_INIT_COUNT
	.align		4
        /*001c*/ 	.byte	0x02, 0x4a
	.zero		1
	.zero		1


	//----- nvinfo : EIATTR_SYSCALL_OFFSETS
	.align		4
        /*0020*/ 	.byte	0x04, 0x46
        /*0022*/ 	.short	(.L_12 - .L_11)


	//   ....[0]....
.L_11:
        /*0024*/ 	.word	0x000001b0


	//----- nvinfo : EIATTR_EXIT_INSTR_OFFSETS
	.align		4
.L_12:
        /*0028*/ 	.byte	0x04, 0x1c
        /*002a*/ 	.short	(.L_14 - .L_13)


	//   ....[0]....
.L_13:
        /*002c*/ 	.word	0x000001c0


	//----- nvinfo : EIATTR_SW_WAR
	.align		4
.L_14:
        /*0030*/ 	.byte	0x04, 0x36
        /*0032*/ 	.short	(.L_16 - .L_15)
.L_15:
        /*0034*/ 	.word	0x00000008
.L_16:


//--------------------- .nv.callgraph             --------------------------
	.section	.nv.callgraph,"",@"SHT_CUDA_CALLGRAPH"
	.align	4
	.sectionentsize	8
	.align		4
        /*0000*/ 	.word	0x00000000
	.align		4
        /*0004*/ 	.word	0xffffffff
	.align		4
        /*0008*/ 	.word	index@(_Z8checkIdxv)
	.align		4
        /*000c*/ 	.word	index@(vprintf)
	.align		4
        /*0010*/ 	.word	0x00000000
	.align		4
        /*0014*/ 	.word	0xfffffffe
	.align		4
        /*0018*/ 	.word	0x00000000
	.align		4
        /*001c*/ 	.word	0xfffffffd
	.align		4
        /*0020*/ 	.word	0x00000000
	.align		4
        /*0024*/ 	.word	0xfffffffc


//--------------------- .nv.constant4             --------------------------
	.section	.nv.constant4,"a",@progbits
	.align	8
	.align		8
.nv.constant4:
        /*0000*/ 	.dword	vprintf
	.align		8
        /*0008*/ 	.dword	$str


//--------------------- .text._Z8checkIdxv        --------------------------
	.section	.text._Z8checkIdxv,"ax",@progbits
	.align	128
        .global         _Z8checkIdxv
        .type           _Z8checkIdxv,@function
        .size           _Z8checkIdxv,(.L_x_2 - _Z8checkIdxv)
        .other          _Z8checkIdxv,@"STO_CUDA_ENTRY STV_DEFAULT"
_Z8checkIdxv:
.text._Z8checkIdxv:
[----:B------:R-:W0:Y:S01]  /*0000*/  LDC R1, c[0x0][0x37c] ;  /* 0x0000df00ff017b82 */ /* 0x000e220000000800 */
[----:B------:R-:W1:Y:S01]  /*0010*/  S2R R8, SR_TID.X ;  /* 0x0000000000087919 */ /* 0x000e620000002100 */
[----:B------:R-:W2:Y:S06]  /*0020*/  LDCU UR5, c[0x0][0x2fc] ;  /* 0x00005f80ff0577ac */ /* 0x000eac0008000800 */
[----:B------:R-:W3:Y:S01]  /*0030*/  LDC R14, c[0x0][0x360] ;  /* 0x0000d800ff0e7b82 */ /* 0x000ee20000000800 */
[----:B0-----:R-:W-:Y:S01]  /*0040*/  VIADD R1, R1, 0xffffffd0 ;  /* 0xffffffd001017836 */ /* 0x001fe20000000000 */
[----:B------:R-:W1:Y:S01]  /*0050*/  S2R R9, SR_TID.Y ;  /* 0x0000000000097919 */ /* 0x000e620000002200 */
[----:B------:R-:W-:Y:S01]  /*0060*/  MOV R0, 0x0 ;  /* 0x0000000000007802 */ /* 0x000fe20000000f00 */
[----:B------:R-:W0:Y:S01]  /*0070*/  LDCU UR4, c[0x0][0x2f8] ;  /* 0x00005f00ff0477ac */ /* 0x000e220008000800 */
[----:B------:R-:W1:Y:S03]  /*0080*/  S2R R10, SR_TID.Z ;  /* 0x00000000000a7919 */ /* 0x000e660000002300 */
[----:B------:R-:W3:Y:S01]  /*0090*/  LDC R15, c[0x0][0x364] ;  /* 0x0000d900ff0f7b82 */ /* 0x000ee20000000800 */
[----:B------:R-:W4:Y:S01]  /*00a0*/  LDCU.64 UR6, c[0x4][0x8] ;  /* 0x01000100ff0677ac */ /* 0x000f220008000a00 */
[----:B------:R-:W1:Y:S01]  /*00b0*/  S2R R11, SR_CTAID.X ;  /* 0x00000000000b7919 */ /* 0x000e620000002500 */
[----:B------:R-:W3:Y:S05]  /*00c0*/  S2R R12, SR_CTAID.Y ;  /* 0x00000000000c7919 */ /* 0x000eea0000002600 */
[----:B------:R-:W5:Y:S01]  /*00d0*/  LDC R16, c[0x0][0x368] ;  /* 0x0000da00ff107b82 */ /* 0x000f620000000800 */
[----:B------:R-:W3:Y:S01]  /*00e0*/  S2R R13, SR_CTAID.Z ;  /* 0x00000000000d7919 */ /* 0x000ee20000002700 */
[----:B0-----:R-:W-:-:S06]  /*00f0*/  IADD3 R6, P0, PT, R1, UR4, RZ ;  /* 0x0000000401067c10 */ /* 0x001fcc000ff1e0ff */
[----:B------:R-:W5:Y:S01]  /*0100*/  LDC R17, c[0x0][0x370] ;  /* 0x0000dc00ff117b82 */ /* 0x000f620000000800 */
[----:B----4-:R-:W-:Y:S01]  /*0110*/  IMAD.U32 R4, RZ, RZ, UR6 ;  /* 0x00000006ff047e24 */ /* 0x010fe2000f8e00ff */
[----:B------:R-:W-:Y:S01]  /*0120*/  MOV R5, UR7 ;  /* 0x0000000700057c02 */ /* 0x000fe20008000f00 */
[----:B--2---:R-:W-:-:S05]  /*0130*/  IMAD.X R7, RZ, RZ, UR5, P0 ;  /* 0x00000005ff077e24 */ /* 0x004fca00080e06ff */
[----:B------:R-:W5:Y:S08]  /*0140*/  LDC R18, c[0x0][0x374] ;  /* 0x0000dd00ff127b82 */ /* 0x000f700000000800 */
[----:B------:R-:W5:Y:S01]  /*0150*/  LDC R19, c[0x0][0x378] ;  /* 0x0000de00ff137b82 */ /* 0x000f620000000800 */
[----:B-1----:R0:W-:Y:S07]  /*0160*/  STL.128 [R1], R8 ;  /* 0x0000000801007387 */ /* 0x0021ee0000100c00 */
[----:B------:R0:W1:Y:S01]  /*0170*/  LDC.64 R2, c[0x4][R0] ;  /* 0x0100000000027b82 */ /* 0x0000620000000a00 */
[----:B---3--:R0:W-:Y:S04]  /*0180*/  STL.128 [R1+0x10], R12 ;  /* 0x0000100c01007387 */ /* 0x0081e80000100c00 */
[----:B-----5:R0:W-:Y:S02]  /*0190*/  STL.128 [R1+0x20], R16 ;  /* 0x0000201001007387 */ /* 0x0201e40000100c00 */
[----:B------:R-:W-:-:S07]  /*01a0*/  LEPC R20, `(.L_x_0) ;  /* 0x000000001014794e */ /* 0x000fce0000000000 */
[----:B01----:R-:W-:Y:S05]  /*01b0*/  CALL.ABS.NOINC R2 ;  /* 0x0000000002007343 */ /* 0x003fea0003c00000 */
.L_x_0:
[----:B------:R-:W-:Y:S05]  /*01c0*/  EXIT ;  /* 0x000000000000794d */ /* 0x000fea0003800000 */
.L_x_1:
[----:B------:R-:W-:-:S00]  /*01d0*/  BRA `(.L_x_1) ;  /* 0xfffffffc00fc7947 */ /* 0x000fc0000383ffff */
[----:B------:R-:W-:-:S00]  /*01e0*/  NOP ;  /* 0x0000000000007918 */ /* 0x000fc00000000000 */
        /* <DEDUP_REMOVED lines=9> */
.L_x_2:


//--------------------- .nv.global.init           --------------------------
	.section	.nv.global.init,"aw",@progbits
.nv.global.init:
	.type		$str,@object
	.size		$str,(.L_0 - $str)
$str:
        /*0000*/ 	.byte	0x74, 0x68, 0x72, 0x65, 0x61, 0x64, 0x49, 0x64, 0x78, 0x3a, 0x20, 0x28, 0x25, 0x64, 0x2c, 0x25
        /*0010*/ 	.byte	0x64, 0x2c, 0x25, 0x64, 0x29, 0x20, 0x62, 0x6c, 0x6f, 0x63, 0x6b, 0x49, 0x64, 0x78, 0x3a, 0x20
        /*0020*/ 	.byte	0x28, 0x25, 0x64, 0x2c, 0x25, 0x64, 0x2c, 0x25, 0x64, 0x29, 0x20, 0x62, 0x6c, 0x6f, 0x63, 0x6b
        /*0030*/ 	.byte	0x44, 0x69, 0x6d, 0x3a, 0x20, 0x28, 0x25, 0x64, 0x2c, 0x25, 0x64, 0x2c, 0x25, 0x64, 0x29, 0x20
        /*0040*/ 	.byte	0x67, 0x72, 0x69, 0x64, 0x44, 0x69, 0x6d, 0x3a, 0x28, 0x25, 0x64, 0x2c, 0x25, 0x64, 0x2c, 0x25
        /*0050*/ 	.byte	0x64, 0x29, 0x0a, 0x00
.L_0:


//--------------------- .nv.shared.reserved.0     --------------------------
	.section	.nv.shared.reserved.0,"aw",@nobits
	.weak		__nv_reservedSMEM_offset_0_alias
	.size		__nv_reservedSMEM_offset_0_alias, 0, 64
	.other		__nv_reservedSMEM_offset_0_alias,@"STO_CUDA_RESERVED_SHARED STV_DEFAULT"
__nv_reservedSMEM_offset_0_alias:
	.zero		0
	.zero		64


//--------------------- .nv.constant0._Z8checkIdxv --------------------------
	.section	.nv.constant0._Z8checkIdxv,"a",@progbits
	.sectionflags	@""
	.align	4
.nv.constant0._Z8checkIdxv:
	.zero		896


//--------------------- SYMBOLS --------------------------

	.type		.nv.reservedSmem.offset0,@object
	.size		.nv.reservedSmem.offset0,0x4
	.type		vprintf,@function
